	.headerflags	@"EF_CUDA_TEXMODE_UNIFIED EF_CUDA_64BIT_ADDRESS EF_CUDA_ACCELERATORS EF_CUDA_SM90 EF_CUDA_VIRTUAL_SM(EF_CUDA_SM90)"
	.elftype	@"ET_EXEC"


//--------------------- .nv.info                  --------------------------
	.section	.nv.info,"",@"SHT_CUDA_INFO"
	.align	4


	//----- nvinfo : EIATTR_REGCOUNT
	.align		4
        /*0000*/ 	.byte	0x04, 0x2f
        /*0002*/ 	.short	(.L_1 - .L_0)
	.align		4
.L_0:
        /*0004*/ 	.word	index@(triton_poi_fused_reflection_pad2d_9)
        /*0008*/ 	.word	0x00000012


	//----- nvinfo : EIATTR_MIN_STACK_SIZE
	.align		4
.L_1:
        /*000c*/ 	.byte	0x04, 0x12
        /*000e*/ 	.short	(.L_3 - .L_2)
	.align		4
.L_2:
        /*0010*/ 	.word	index@(triton_poi_fused_reflection_pad2d_9)
        /*0014*/ 	.word	0x00000000


	//----- nvinfo : EIATTR_FRAME_SIZE
	.align		4
.L_3:
        /*0018*/ 	.byte	0x04, 0x11
        /*001a*/ 	.short	(.L_5 - .L_4)
	.align		4
.L_4:
        /*001c*/ 	.word	index@(triton_poi_fused_reflection_pad2d_9)
        /*0020*/ 	.word	0x00000000


	//----- nvinfo : EIATTR_MIN_STACK_SIZE
	.align		4
.L_5:
        /*0024*/ 	.byte	0x04, 0x12
        /*0026*/ 	.short	(.L_7 - .L_6)
	.align		4
.L_6:
        /*0028*/ 	.word	index@(triton_poi_fused_reflection_pad2d_9)
        /*002c*/ 	.word	0x00000000
.L_7:


//--------------------- .nv.info.triton_poi_fused_reflection_pad2d_9 --------------------------
	.section	.nv.info.triton_poi_fused_reflection_pad2d_9,"",@"SHT_CUDA_INFO"
	.sectionflags	@""
	.align	4


	//----- nvinfo : EIATTR_CUDA_API_VERSION
	.align		4
        /*0000*/ 	.byte	0x04, 0x37
        /*0002*/ 	.short	(.L_9 - .L_8)
.L_8:
        /*0004*/ 	.word	0x0000007c


	//----- nvinfo : EIATTR_KPARAM_INFO
	.align		4
.L_9:
        /*0008*/ 	.byte	0x04, 0x17
        /*000a*/ 	.short	(.L_11 - .L_10)
.L_10:
        /*000c*/ 	.word	0x00000000
        /*0010*/ 	.short	0x0004
        /*0012*/ 	.short	0x0020
        /*0014*/ 	.byte	0x00, 0xf0, 0x11, 0x00


	//----- nvinfo : EIATTR_KPARAM_INFO
	.align		4
.L_11:
        /*0018*/ 	.byte	0x04, 0x17
        /*001a*/ 	.short	(.L_13 - .L_12)
.L_12:
        /*001c*/ 	.word	0x00000000
        /*0020*/ 	.short	0x0003
        /*0022*/ 	.short	0x0018
        /*0024*/ 	.byte	0x00, 0xf4, 0x21, 0x00


	//----- nvinfo : EIATTR_KPARAM_INFO
	.align		4
.L_13:
        /*0028*/ 	.byte	0x04, 0x17
        /*002a*/ 	.short	(.L_15 - .L_14)
.L_14:
        /*002c*/ 	.word	0x00000000
        /*0030*/ 	.short	0x0002
        /*0032*/ 	.short	0x0010
        /*0034*/ 	.byte	0x00, 0xf4, 0x21, 0x00


	//----- nvinfo : EIATTR_KPARAM_INFO
	.align		4
.L_15:
        /*0038*/ 	.byte	0x04, 0x17
        /*003a*/ 	.short	(.L_17 - .L_16)
.L_16:
        /*003c*/ 	.word	0x00000000
        /*0040*/ 	.short	0x0001
        /*0042*/ 	.short	0x0008
        /*0044*/ 	.byte	0x00, 0xf4, 0x21, 0x00


	//----- nvinfo : EIATTR_KPARAM_INFO
	.align		4
.L_17:
        /*0048*/ 	.byte	0x04, 0x17
        /*004a*/ 	.short	(.L_19 - .L_18)
.L_18:
        /*004c*/ 	.word	0x00000000
        /*0050*/ 	.short	0x0000
        /*0052*/ 	.short	0x0000
        /*0054*/ 	.byte	0x00, 0xf4, 0x21, 0x00


	//----- nvinfo : EIATTR_SPARSE_MMA_MASK
	.align		4
.L_19:
        /*0058*/ 	.byte	0x03, 0x50
        /*005a*/ 	.short	0x0000


	//----- nvinfo : EIATTR_MAXREG_COUNT
	.align		4
        /*005c*/ 	.byte	0x03, 0x1b
        /*005e*/ 	.short	0x00ff


	//----- nvinfo : EIATTR_EXIT_INSTR_OFFSETS
	.align		4
        /*0060*/ 	.byte	0x04, 0x1c
        /*0062*/ 	.short	(.L_21 - .L_20)


	//   ....[0]....
.L_20:
        /*0064*/ 	.word	0x00000420


	//----- nvinfo : EIATTR_REQNTID
	.align		4
.L_21:
        /*0068*/ 	.byte	0x04, 0x10
        /*006a*/ 	.short	(.L_23 - .L_22)
.L_22:
        /*006c*/ 	.word	0x00000100
        /*0070*/ 	.word	0x00000001
        /*0074*/ 	.word	0x00000001


	//----- nvinfo : EIATTR_CBANK_PARAM_SIZE
	.align		4
.L_23:
        /*0078*/ 	.byte	0x03, 0x19
        /*007a*/ 	.short	0x0024


	//----- nvinfo : EIATTR_PARAM_CBANK
	.align		4
        /*007c*/ 	.byte	0x04, 0x0a
        /*007e*/ 	.short	(.L_25 - .L_24)
	.align		4
.L_24:
        /*0080*/ 	.word	index@(.nv.constant0.triton_poi_fused_reflection_pad2d_9)
        /*0084*/ 	.short	0x0210
        /*0086*/ 	.short	0x0024


	//----- nvinfo : EIATTR_SW_WAR
	.align		4
.L_25:
        /*0088*/ 	.byte	0x04, 0x36
        /*008a*/ 	.short	(.L_27 - .L_26)
.L_26:
        /*008c*/ 	.word	0x00000008
.L_27:


//--------------------- .nv.callgraph             --------------------------
	.section	.nv.callgraph,"",@"SHT_CUDA_CALLGRAPH"
	.align	4
	.sectionentsize	8
	.align		4
        /*0000*/ 	.word	0x00000000
	.align		4
        /*0004*/ 	.word	0xffffffff
	.align		4
        /*0008*/ 	.word	0x00000000
	.align		4
        /*000c*/ 	.word	0xfffffffe
	.align		4
        /*0010*/ 	.word	0x00000000
	.align		4
        /*0014*/ 	.word	0xfffffffd
	.align		4
        /*0018*/ 	.word	0x00000000
	.align		4
        /*001c*/ 	.word	0xfffffffc


//--------------------- .text.triton_poi_fused_reflection_pad2d_9 --------------------------
	.section	.text.triton_poi_fused_reflection_pad2d_9,"ax",@progbits
	.align	128
        .global         triton_poi_fused_reflection_pad2d_9
        .type           triton_poi_fused_reflection_pad2d_9,@function
        .size           triton_poi_fused_reflection_pad2d_9,(.L_x_1 - triton_poi_fused_reflection_pad2d_9)
        .other          triton_poi_fused_reflection_pad2d_9,@"STO_CUDA_ENTRY STV_DEFAULT"
triton_poi_fused_reflection_pad2d_9:
.text.triton_poi_fused_reflection_pad2d_9:
[----:B------:R-:W-:Y:S01]  /*0000*/  LDC R1, c[0x0][0x28] ;  /* 0x00000a00ff017b82 */ /* 0x000fe20000000800 */
[----:B------:R-:W1:Y:S01]  /*0010*/  S2R R0, SR_TID.X ;  /* 0x0000000000007919 */ /* 0x000e620000002100 */
[----:B------:R-:W-:Y:S01]  /*0020*/  ULDC.64 UR4, c[0x0][0x208] ;  /* 0x0000820000047ab9 */ /* 0x000fe20000000a00 */
[----:B------:R-:W2:Y:S01]  /*0030*/  S2R R3, SR_CTAID.X ;  /* 0x0000000000037919 */ /* 0x000ea20000002500 */
[----:B-1----:R-:W-:-:S05]  /*0040*/  IMAD.SHL.U32 R0, R0, 0x2, RZ ;  /* 0x0000000200007824 */ /* 0x002fca00078e00ff */
[----:B------:R-:W-:-:S05]  /*0050*/  LOP3.LUT R0, R0, 0x1fe, RZ, 0xc0, !PT ;  /* 0x000001fe00007812 */ /* 0x000fca00078ec0ff */
[----:B--2---:R-:W-:-:S04]  /*0060*/  IMAD R0, R3, 0x200, R0 ;  /* 0x0000020003007824 */ /* 0x004fc800078e0200 */
[----:B------:R-:W-:Y:S01]  /*0070*/  IMAD.HI R3, R0, 0x38e38e39, RZ ;  /* 0x38e38e3900037827 */ /* 0x000fe200078e02ff */
[----:B------:R-:W-:-:S04]  /*0080*/  IADD3 R2, R0, 0x1, RZ ;  /* 0x0000000100027810 */ /* 0x000fc80007ffe0ff */
[----:B------:R-:W-:-:S04]  /*0090*/  SHF.R.U32.HI R4, RZ, 0x1f, R3 ;  /* 0x0000001fff047819 */ /* 0x000fc80000011603 */
[----:B------:R-:W-:Y:S01]  /*00a0*/  LEA.HI.SX32 R5, R3, R4, 0x1e ;  /* 0x0000000403057211 */ /* 0x000fe200078ff2ff */
[----:B------:R-:W-:-:S04]  /*00b0*/  IMAD.HI R3, R2, 0x38e38e39, RZ ;  /* 0x38e38e3902037827 */ /* 0x000fc800078e02ff */
[----:B------:R-:W-:Y:S01]  /*00c0*/  IMAD.HI R6, R5, 0x38e38e39, RZ ;  /* 0x38e38e3905067827 */ /* 0x000fe200078e02ff */
[----:B------:R-:W-:-:S04]  /*00d0*/  SHF.R.U32.HI R4, RZ, 0x1f, R3 ;  /* 0x0000001fff047819 */ /* 0x000fc80000011603 */
[----:B------:R-:W-:Y:S01]  /*00e0*/  LEA.HI.SX32 R4, R3, R4, 0x1e ;  /* 0x0000000403047211 */ /* 0x000fe200078ff2ff */
[----:B------:R-:W-:Y:S01]  /*00f0*/  IMAD R3, R5, 0x12, RZ ;  /* 0x0000001205037824 */ /* 0x000fe200078e02ff */
[----:B------:R-:W-:-:S03]  /*0100*/  SHF.R.U32.HI R7, RZ, 0x1f, R6 ;  /* 0x0000001fff077819 */ /* 0x000fc60000011606 */
[----:B------:R-:W-:Y:S01]  /*0110*/  IMAD R4, R4, 0x12, RZ ;  /* 0x0000001204047824 */ /* 0x000fe200078e02ff */
[----:B------:R-:W-:Y:S02]  /*0120*/  LEA.HI.SX32 R7, R6, R7, 0x1e ;  /* 0x0000000706077211 */ /* 0x000fe400078ff2ff */
[----:B------:R-:W-:Y:S02]  /*0130*/  LOP3.LUT R9, RZ, R3, RZ, 0x33, !PT ;  /* 0x00000003ff097212 */ /* 0x000fe400078e33ff */
[----:B------:R-:W-:Y:S01]  /*0140*/  LOP3.LUT R3, RZ, R4, RZ, 0x33, !PT ;  /* 0x00000004ff037212 */ /* 0x000fe200078e33ff */
[----:B------:R-:W-:Y:S02]  /*0150*/  IMAD R7, R7, 0x12, RZ ;  /* 0x0000001207077824 */ /* 0x000fe400078e02ff */
[----:B------:R-:W-:Y:S02]  /*0160*/  IMAD.IADD R8, R0, 0x1, R9 ;  /* 0x0000000100087824 */ /* 0x000fe400078e0209 */
[----:B------:R-:W-:Y:S01]  /*0170*/  IMAD.IADD R6, R2, 0x1, R3 ;  /* 0x0000000102067824 */ /* 0x000fe200078e0203 */
[----:B------:R-:W-:Y:S01]  /*0180*/  LOP3.LUT R4, RZ, R7, RZ, 0x33, !PT ;  /* 0x00000007ff047212 */ /* 0x000fe200078e33ff */
[----:B------:R-:W-:Y:S01]  /*0190*/  IMAD.HI R9, R0, 0x1948b0fd, RZ ;  /* 0x1948b0fd00097827 */ /* 0x000fe200078e02ff */
[----:B------:R-:W-:Y:S01]  /*01a0*/  IABS R10, R8 ;  /* 0x00000008000a7213 */ /* 0x000fe20000000000 */
[----:B------:R-:W1:Y:S01]  /*01b0*/  LDC.64 R2, c[0x0][0x210] ;  /* 0x00008400ff027b82 */ /* 0x000e620000000a00 */
[----:B------:R-:W-:-:S02]  /*01c0*/  IADD3 R7, R5, R4, RZ ;  /* 0x0000000405077210 */ /* 0x000fc40007ffe0ff */
[----:B------:R-:W-:Y:S01]  /*01d0*/  IABS R8, R6 ;  /* 0x0000000600087213 */ /* 0x000fe20000000000 */
[----:B------:R-:W-:Y:S01]  /*01e0*/  VIADD R10, R10, 0xfffffff1 ;  /* 0xfffffff10a0a7836 */ /* 0x000fe20000000000 */
[----:B------:R-:W-:Y:S02]  /*01f0*/  SHF.R.U32.HI R6, RZ, 0x1f, R9 ;  /* 0x0000001fff067819 */ /* 0x000fe40000011609 */
[----:B------:R-:W-:Y:S01]  /*0200*/  IABS R11, R7 ;  /* 0x00000007000b7213 */ /* 0x000fe20000000000 */
[----:B------:R-:W2:Y:S01]  /*0210*/  LDC.64 R4, c[0x0][0x218] ;  /* 0x00008600ff047b82 */ /* 0x000ea20000000a00 */
[----:B------:R-:W-:Y:S02]  /*0220*/  LEA.HI.SX32 R9, R9, R6, 0x1b ;  /* 0x0000000609097211 */ /* 0x000fe400078fdaff */
[----:B------:R-:W-:Y:S02]  /*0230*/  IADD3 R8, R8, -0xf, RZ ;  /* 0xfffffff108087810 */ /* 0x000fe40007ffe0ff */
[----:B------:R-:W-:Y:S01]  /*0240*/  IABS R12, R10 ;  /* 0x0000000a000c7213 */ /* 0x000fe20000000000 */
[----:B------:R-:W-:Y:S01]  /*0250*/  VIADD R10, R11, 0xfffffff1 ;  /* 0xfffffff10b0a7836 */ /* 0x000fe20000000000 */
[----:B------:R-:W-:Y:S01]  /*0260*/  IABS R13, R8 ;  /* 0x00000008000d7213 */ /* 0x000fe20000000000 */
[----:B------:R-:W3:Y:S01]  /*0270*/  LDC.64 R6, c[0x0][0x220] ;  /* 0x00008800ff067b82 */ /* 0x000ee20000000a00 */
[----:B------:R-:W-:-:S02]  /*0280*/  LEA R8, R9, 0xff, 0x8 ;  /* 0x000000ff09087811 */ /* 0x000fc400078e40ff */
[----:B------:R-:W-:Y:S02]  /*0290*/  MOV R11, R12 ;  /* 0x0000000c000b7202 */ /* 0x000fe40000000f00 */
[----:B------:R-:W-:-:S03]  /*02a0*/  IABS R15, R10 ;  /* 0x0000000a000f7213 */ /* 0x000fc60000000000 */
[----:B------:R-:W-:Y:S01]  /*02b0*/  IMAD.IADD R10, R8, 0x1, -R11 ;  /* 0x00000001080a7824 */ /* 0x000fe200078e0a0b */
[----:B------:R-:W-:-:S03]  /*02c0*/  IADD3 R8, R8, -R13, RZ ;  /* 0x8000000d08087210 */ /* 0x000fc60007ffe0ff */
[C---:B------:R-:W-:Y:S02]  /*02d0*/  IMAD R13, R15.reuse, -0x10, R10 ;  /* 0xfffffff00f0d7824 */ /* 0x040fe400078e020a */
[----:B------:R-:W-:Y:S02]  /*02e0*/  IMAD R15, R15, -0x10, R8 ;  /* 0xfffffff00f0f7824 */ /* 0x000fe400078e0208 */
[----:B--2---:R-:W-:-:S04]  /*02f0*/  IMAD.WIDE R10, R9, 0x4, R4 ;  /* 0x00000004090a7825 */ /* 0x004fc800078e0204 */
[--C-:B-1----:R-:W-:Y:S02]  /*0300*/  IMAD.WIDE R4, R13, 0x4, R2.reuse ;  /* 0x000000040d047825 */ /* 0x102fe400078e0202 */
[----:B------:R-:W2:Y:S02]  /*0310*/  LDG.E.EL R11, desc[UR4][R10.64] ;  /* 0x000000040a0b7981 */ /* 0x000ea4000c2e1900 */
[----:B------:R-:W-:Y:S02]  /*0320*/  IMAD.WIDE R2, R15, 0x4, R2 ;  /* 0x000000040f027825 */ /* 0x000fe400078e0202 */
[----:B------:R-:W2:Y:S02]  /*0330*/  LDG.E.EL R4, desc[UR4][R4.64] ;  /* 0x0000000404047981 */ /* 0x000ea4000c2e1900 */
[----:B---3--:R-:W-:Y:S02]  /*0340*/  IMAD.WIDE R6, R9, 0x4, R6 ;  /* 0x0000000409067825 */ /* 0x008fe400078e0206 */
[----:B------:R-:W3:Y:S01]  /*0350*/  LDG.E.EL R2, desc[UR4][R2.64] ;  /* 0x0000000402027981 */ /* 0x000ee2000c2e1900 */
[----:B------:R-:W1:Y:S03]  /*0360*/  LDC.64 R8, c[0x0][0x228] ;  /* 0x00008a00ff087b82 */ /* 0x000e660000000a00 */
[----:B------:R-:W4:Y:S01]  /*0370*/  LDG.E.EL R6, desc[UR4][R6.64] ;  /* 0x0000000406067981 */ /* 0x000f22000c2e1900 */
[----:B-1----:R-:W-:-:S04]  /*0380*/  IMAD.WIDE R8, R0, 0x4, R8 ;  /* 0x0000000400087825 */ /* 0x002fc800078e0208 */
[--C-:B--2---:R-:W-:Y:S01]  /*0390*/  FADD R13, R4, -R11.reuse ;  /* 0x8000000b040d7221 */ /* 0x104fe20000000000 */
[----:B---3--:R-:W-:-:S03]  /*03a0*/  FADD R15, R2, -R11 ;  /* 0x8000000b020f7221 */ /* 0x008fc60000000000 */
[C---:B----4-:R-:W-:Y:S01]  /*03b0*/  FMUL R13, R6.reuse, R13 ;  /* 0x0000000d060d7220 */ /* 0x050fe20000400000 */
[----:B------:R-:W-:-:S04]  /*03c0*/  FMUL R15, R6, R15 ;  /* 0x0000000f060f7220 */ /* 0x000fc80000400000 */
[----:B------:R-:W-:Y:S02]  /*03d0*/  FSETP.GEU.AND P0, PT, R13, RZ, PT ;  /* 0x000000ff0d00720b */ /* 0x000fe40003f0e000 */
[----:B------:R-:W-:Y:S02]  /*03e0*/  FSETP.GEU.AND P1, PT, R15, RZ, PT ;  /* 0x000000ff0f00720b */ /* 0x000fe40003f2e000 */
[----:B------:R-:W-:Y:S02]  /*03f0*/  FSEL R14, R13, RZ, P0 ;  /* 0x000000ff0d0e7208 */ /* 0x000fe40000000000 */
[----:B------:R-:W-:-:S05]  /*0400*/  FSEL R15, R15, RZ, P1 ;  /* 0x000000ff0f0f7208 */ /* 0x000fca0000800000 */
[----:B------:R-:W-:Y:S01]  /*0410*/  STG.E.64 desc[UR4][R8.64], R14 ;  /* 0x0000000e08007986 */ /* 0x000fe2000c101b04 */
[----:B------:R-:W-:Y:S05]  /*0420*/  EXIT ;  /* 0x000000000000794d */ /* 0x000fea0003800000 */
.L_x_0:
[----:B------:R-:W-:-:S00]  /*0430*/  BRA `(.L_x_0) ;  /* 0xfffffffc00fc7947 */ /* 0x000fc0000383ffff */
[----:B------:R-:W-:-:S00]  /*0440*/  NOP ;  /* 0x0000000000007918 */ /* 0x000fc00000000000 */
        /* <DEDUP_REMOVED lines=11> */
.L_x_1:


//--------------------- .nv.constant0.triton_poi_fused_reflection_pad2d_9 --------------------------
	.section	.nv.constant0.triton_poi_fused_reflection_pad2d_9,"a",@progbits
	.sectionflags	@""
	.align	4
.nv.constant0.triton_poi_fused_reflection_pad2d_9:
	.zero		564
